//
// Generated by NVIDIA NVVM Compiler
//
// Compiler Build ID: CL-36424714
// Cuda compilation tools, release 13.0, V13.0.88
// Based on NVVM 20.0.0
//

.version 9.0
.target sm_100
.address_size 64

	// .globl	_Z11processDataPfi

.visible .entry _Z11processDataPfi(
	.param .u64 .ptr .align 1 _Z11processDataPfi_param_0,
	.param .u32 _Z11processDataPfi_param_1
)
{
	.reg .pred 	%p<2>;
	.reg .b32 	%r<6>;
	.reg .b32 	%f<3>;
	.reg .b64 	%rd<5>;

	ld.param.u64 	%rd1, [_Z11processDataPfi_param_0];
	ld.param.u32 	%r2, [_Z11processDataPfi_param_1];
	mov.u32 	%r3, %ctaid.x;
	mov.u32 	%r4, %ntid.x;
	mov.u32 	%r5, %tid.x;
	mad.lo.s32 	%r1, %r3, %r4, %r5;
	setp.ge.s32 	%p1, %r1, %r2;
	@%p1 bra 	$L__BB0_2;
	cvta.to.global.u64 	%rd2, %rd1;
	mul.wide.s32 	%rd3, %r1, 4;
	add.s64 	%rd4, %rd2, %rd3;
	ld.global.f32 	%f1, [%rd4];
	add.f32 	%f2, %f1, %f1;
	st.global.f32 	[%rd4], %f2;
$L__BB0_2:
	ret;

}


// ===== COMPILED SASS (sm_100) =====

	.target	sm_100

	.elftype	@"ET_EXEC"


//--------------------- .note.nv.tkinfo           --------------------------
	.section	.note.nv.tkinfo,"",@"SHT_NOTE"
	.sectionflags	@"SHF_NOTE_NV_TKINFO"
	.tkinfo
        /*0018*/ 	.word	0x00000002
        /*0030*/ 	.string	""
        /*0030*/ 	.string	"ptxas"
        /*0030*/ 	.string	"Cuda compilation tools, release 13.0, V13.0.88"
        /*0030*/ 	.string	"Build cuda_13.0.r13.0/compiler.36424714_0"
        /*0030*/ 	.string	"-arch sm_100 -m 64 "



//--------------------- .note.nv.cuinfo           --------------------------
	.section	.note.nv.cuinfo,"",@"SHT_NOTE"
	.sectionflags	@"SHF_NOTE_NV_CUINFO"
        /*0018*/ 	.short	0x0002
        /*001a*/ 	.short	0x0064
        /*001c*/ 	.short	0x0082
	.zero		2


//--------------------- .nv.info                  --------------------------
	.section	.nv.info,"",@"SHT_CUDA_INFO"
	.align	4


	//----- nvinfo : EIATTR_REGCOUNT
	.align		4
        /*0000*/ 	.byte	0x04, 0x2f
        /*0002*/ 	.short	(.L_1 - .L_0)
	.align		4
.L_0:
        /*0004*/ 	.word	index@(_Z11processDataPfi)
        /*0008*/ 	.word	0x00000008


	//----- nvinfo : EIATTR_FRAME_SIZE
	.align		4
.L_1:
        /*000c*/ 	.byte	0x04, 0x11
        /*000e*/ 	.short	(.L_3 - .L_2)
	.align		4
.L_2:
        /*0010*/ 	.word	index@(_Z11processDataPfi)
        /*0014*/ 	.word	0x00000000


	//----- nvinfo : EIATTR_MIN_STACK_SIZE
	.align		4
.L_3:
        /*0018*/ 	.byte	0x04, 0x12
        /*001a*/ 	.short	(.L_5 - .L_4)
	.align		4
.L_4:
        /*001c*/ 	.word	index@(_Z11processDataPfi)
        /*0020*/ 	.word	0x00000000
.L_5:


//--------------------- .nv.compat                --------------------------
	.section	.nv.compat,"",@"SHT_CUDA_COMPAT_INFO"
	.align	4
        /*0000*/ 	.byte	0x02, 0x09, 0x00, 0x00, 0x02, 0x02, 0x01, 0x00, 0x02, 0x05, 0x05, 0x00, 0x03, 0x07, 0x01, 0x01
        /*0010*/ 	.byte	0x02, 0x03, 0x00, 0x00, 0x02, 0x06, 0x01, 0x00, 0x04, 0x0b, 0x08, 0x00, 0x09, 0x00, 0x00, 0x00
        /*0020*/ 	.byte	0x00, 0x00, 0x00, 0x00


//--------------------- .nv.info._Z11processDataPfi --------------------------
	.section	.nv.info._Z11processDataPfi,"",@"SHT_CUDA_INFO"
	.sectionflags	@""
	.align	4


	//----- nvinfo : EIATTR_CUDA_API_VERSION
	.align		4
        /*0000*/ 	.byte	0x04, 0x37
        /*0002*/ 	.short	(.L_7 - .L_6)
.L_6:
        /*0004*/ 	.word	0x00000082


	//----- nvinfo : EIATTR_KPARAM_INFO
	.align		4
.L_7:
        /*0008*/ 	.byte	0x04, 0x17
        /*000a*/ 	.short	(.L_9 - .L_8)
.L_8:
        /*000c*/ 	.word	0x00000000
        /*0010*/ 	.short	0x0001
        /*0012*/ 	.short	0x0008
        /*0014*/ 	.byte	0x00, 0xf0, 0x11, 0x00


	//----- nvinfo : EIATTR_KPARAM_INFO
	.align		4
.L_9:
        /*0018*/ 	.byte	0x04, 0x17
        /*001a*/ 	.short	(.L_11 - .L_10)
.L_10:
        /*001c*/ 	.word	0x00000000
        /*0020*/ 	.short	0x0000
        /*0022*/ 	.short	0x0000
        /*0024*/ 	.byte	0x00, 0xf5, 0x21, 0x00


	//----- nvinfo : EIATTR_SPARSE_MMA_MASK
	.align		4
.L_11:
        /*0028*/ 	.byte	0x03, 0x50
        /*002a*/ 	.short	0x0000


	//----- nvinfo : EIATTR_MAXREG_COUNT
	.align		4
        /*002c*/ 	.byte	0x03, 0x1b
        /*002e*/ 	.short	0x00ff


	//----- nvinfo : EIATTR_MERCURY_ISA_VERSION
	.align		4
        /*0030*/ 	.byte	0x03, 0x5f
        /*0032*/ 	.short	0x0101


	//----- nvinfo : EIATTR_VRC_CTA_INIT_COUNT
	.align		4
        /*0034*/ 	.byte	0x02, 0x4a
	.zero		1
	.zero		1


	//----- nvinfo : EIATTR_EXIT_INSTR_OFFSETS
	.align		4
        /*0038*/ 	.byte	0x04, 0x1c
        /*003a*/ 	.short	(.L_13 - .L_12)


	//   ....[0]....
.L_12:
        /*003c*/ 	.word	0x00000070


	//   ....[1]....
        /*0040*/ 	.word	0x000000e0


	//----- nvinfo : EIATTR_CBANK_PARAM_SIZE
	.align		4
.L_13:
        /*0044*/ 	.byte	0x03, 0x19
        /*0046*/ 	.short	0x000c


	//----- nvinfo : EIATTR_PARAM_CBANK
	.align		4
        /*0048*/ 	.byte	0x04, 0x0a
        /*004a*/ 	.short	(.L_15 - .L_14)
	.align		4
.L_14:
        /*004c*/ 	.word	index@(.nv.constant0._Z11processDataPfi)
        /*0050*/ 	.short	0x0380
        /*0052*/ 	.short	0x000c


	//----- nvinfo : EIATTR_SW_WAR
	.align		4
.L_15:
        /*0054*/ 	.byte	0x04, 0x36
        /*0056*/ 	.short	(.L_17 - .L_16)
.L_16:
        /*0058*/ 	.word	0x00000008
.L_17:


//--------------------- .nv.callgraph             --------------------------
	.section	.nv.callgraph,"",@"SHT_CUDA_CALLGRAPH"
	.align	4
	.sectionentsize	8
	.align		4
        /*0000*/ 	.word	0x00000000
	.align		4
        /*0004*/ 	.word	0xffffffff
	.align		4
        /*0008*/ 	.word	0x00000000
	.align		4
        /*000c*/ 	.word	0xfffffffe
	.align		4
        /*0010*/ 	.word	0x00000000
	.align		4
        /*0014*/ 	.word	0xfffffffd
	.align		4
        /*0018*/ 	.word	0x00000000
	.align		4
        /*001c*/ 	.word	0xfffffffc


//--------------------- .text._Z11processDataPfi  --------------------------
	.section	.text._Z11processDataPfi,"ax",@progbits
	.align	128
        .global         _Z11processDataPfi
        .type           _Z11processDataPfi,@function
        .size           _Z11processDataPfi,(.L_x_1 - _Z11processDataPfi)
        .other          _Z11processDataPfi,@"STO_CUDA_ENTRY STV_DEFAULT"
_Z11processDataPfi:
.text._Z11processDataPfi:
[----:B------:R-:W-:Y:S01]  /*0000*/  LDC R1, c[0x0][0x37c] ;  /* 0x0000df00ff017b82 */ /* 0x000fe20000000800 */
[----:B------:R-:W0:Y:S07]  /*0010*/  S2R R0, SR_TID.X ;  /* 0x0000000000007919 */ /* 0x000e2e0000002100 */
[----:B------:R-:W0:Y:S01]  /*0020*/  S2UR UR4, SR_CTAID.X ;  /* 0x00000000000479c3 */ /* 0x000e220000002500 */
[----:B------:R-:W1:Y:S07]  /*0030*/  LDCU UR5, c[0x0][0x388] ;  /* 0x00007100ff0577ac */ /* 0x000e6e0008000800 */
[----:B------:R-:W0:Y:S02]  /*0040*/  LDC R5, c[0x0][0x360] ;  /* 0x0000d800ff057b82 */ /* 0x000e240000000800 */
[----:B0-----:R-:W-:-:S05]  /*0050*/  IMAD R5, R5, UR4, R0 ;  /* 0x0000000405057c24 */ /* 0x001fca000f8e0200 */
[----:B-1----:R-:W-:-:S13]  /*0060*/  ISETP.GE.AND P0, PT, R5, UR5, PT ;  /* 0x0000000505007c0c */ /* 0x002fda000bf06270 */
[----:B------:R-:W-:Y:S05]  /*0070*/  @P0 EXIT ;  /* 0x000000000000094d */ /* 0x000fea0003800000 */
[----:B------:R-:W0:Y:S01]  /*0080*/  LDC.64 R2, c[0x0][0x380] ;  /* 0x0000e000ff027b82 */ /* 0x000e220000000a00 */
[----:B------:R-:W1:Y:S01]  /*0090*/  LDCU.64 UR4, c[0x0][0x358] ;  /* 0x00006b00ff0477ac */ /* 0x000e620008000a00 */
[----:B0-----:R-:W-:-:S05]  /*00a0*/  IMAD.WIDE R2, R5, 0x4, R2 ;  /* 0x0000000405027825 */ /* 0x001fca00078e0202 */
[----:B-1----:R-:W2:Y:S02]  /*00b0*/  LDG.E R0, desc[UR4][R2.64] ;  /* 0x0000000402007981 */ /* 0x002ea4000c1e1900 */
[----:B--2---:R-:W-:-:S05]  /*00c0*/  FADD R5, R0, R0 ;  /* 0x0000000000057221 */ /* 0x004fca0000000000 */
[----:B------:R-:W-:Y:S01]  /*00d0*/  STG.E desc[UR4][R2.64], R5 ;  /* 0x0000000502007986 */ /* 0x000fe2000c101904 */
[----:B------:R-:W-:Y:S05]  /*00e0*/  EXIT ;  /* 0x000000000000794d */ /* 0x000fea0003800000 */
.L_x_0:
[----:B------:R-:W-:-:S00]  /*00f0*/  BRA `(.L_x_0) ;  /* 0xfffffffc00fc7947 */ /* 0x000fc0000383ffff */
[----:B------:R-:W-:-:S00]  /*0100*/  NOP ;  /* 0x0000000000007918 */ /* 0x000fc00000000000 */
[----:B------:R-:W-:-:S00]  /*0110*/  NOP ;  /* 0x0000000000007918 */ /* 0x000fc00000000000 */
[----:B------:R-:W-:-:S00]  /*0120*/  NOP ;  /* 0x0000000000007918 */ /* 0x000fc00000000000 */
[----:B------:R-:W-:-:S00]  /*0130*/  NOP ;  /* 0x0000000000007918 */ /* 0x000fc00000000000 */
[----:B------:R-:W-:-:S00]  /*0140*/  NOP ;  /* 0x0000000000007918 */ /* 0x000fc00000000000 */
[----:B------:R-:W-:-:S00]  /*0150*/  NOP ;  /* 0x0000000000007918 */ /* 0x000fc00000000000 */
[----:B------:R-:W-:-:S00]  /*0160*/  NOP ;  /* 0x0000000000007918 */ /* 0x000fc00000000000 */
[----:B------:R-:W-:-:S00]  /*0170*/  NOP ;  /* 0x0000000000007918 */ /* 0x000fc00000000000 */
.L_x_1:


//--------------------- .nv.shared.reserved.0     --------------------------
	.section	.nv.shared.reserved.0,"aw",@nobits
	.weak		__nv_reservedSMEM_offset_0_alias
	.size		__nv_reservedSMEM_offset_0_alias, 0, 64
	.other		__nv_reservedSMEM_offset_0_alias,@"STO_CUDA_RESERVED_SHARED STV_DEFAULT"
__nv_reservedSMEM_offset_0_alias:
	.zero		0
	.zero		64


//--------------------- .nv.constant0._Z11processDataPfi --------------------------
	.section	.nv.constant0._Z11processDataPfi,"a",@progbits
	.sectionflags	@""
	.align	4
.nv.constant0._Z11processDataPfi:
	.zero		908


//--------------------- SYMBOLS --------------------------

	.type		.nv.reservedSmem.offset0,@object
	.size		.nv.reservedSmem.offset0,0x4
